//
// Generated by NVIDIA NVVM Compiler
//
// Compiler Build ID: CL-36424714
// Cuda compilation tools, release 13.0, V13.0.88
// Based on NVVM 20.0.0
//

.version 9.0
.target sm_100
.address_size 64

	// .globl	_Z13column_reducePfS_

.visible .entry _Z13column_reducePfS_(
	.param .u64 .ptr .align 1 _Z13column_reducePfS__param_0,
	.param .u64 .ptr .align 1 _Z13column_reducePfS__param_1
)
{
	.reg .pred 	%p<18>;
	.reg .b32 	%r<37>;
	.reg .b32 	%f<69>;
	.reg .b64 	%rd<39>;

	ld.param.u64 	%rd3, [_Z13column_reducePfS__param_0];
	ld.param.u64 	%rd2, [_Z13column_reducePfS__param_1];
	cvta.to.global.u64 	%rd1, %rd3;
	mov.u32 	%r11, %ctaid.x;
	mul.hi.u32 	%r12, %r11, 1717986919;
	shr.u32 	%r13, %r12, 2;
	mul.lo.s32 	%r14, %r13, 10;
	sub.s32 	%r15, %r11, %r14;
	mov.u32 	%r16, %ntid.x;
	mov.u32 	%r17, %tid.x;
	mad.lo.s32 	%r1, %r15, %r16, %r17;
	shl.b32 	%r34, %r13, 7;
	mad.lo.s32 	%r18, %r13, 327680, %r1;
	add.s32 	%r35, %r18, 20480;
	mov.f32 	%f53, 0f00000000;
	mov.b32 	%r36, 20480;
$L__BB0_1:
	setp.gt.u32 	%p1, %r34, 8191;
	@%p1 bra 	$L__BB0_3;
	add.s32 	%r19, %r35, -20480;
	mul.wide.u32 	%rd4, %r19, 4;
	add.s64 	%rd5, %rd1, %rd4;
	ld.global.f32 	%f35, [%rd5];
	add.f32 	%f53, %f53, %f35;
$L__BB0_3:
	setp.gt.u32 	%p2, %r34, 8190;
	@%p2 bra 	$L__BB0_5;
	add.s32 	%r20, %r35, -17920;
	mul.wide.u32 	%rd6, %r20, 4;
	add.s64 	%rd7, %rd1, %rd6;
	ld.global.f32 	%f36, [%rd7];
	add.f32 	%f53, %f53, %f36;
$L__BB0_5:
	setp.gt.u32 	%p3, %r34, 8189;
	@%p3 bra 	$L__BB0_7;
	add.s32 	%r21, %r35, -15360;
	mul.wide.u32 	%rd8, %r21, 4;
	add.s64 	%rd9, %rd1, %rd8;
	ld.global.f32 	%f37, [%rd9];
	add.f32 	%f53, %f53, %f37;
$L__BB0_7:
	setp.gt.u32 	%p4, %r34, 8188;
	@%p4 bra 	$L__BB0_9;
	add.s32 	%r22, %r35, -12800;
	mul.wide.u32 	%rd10, %r22, 4;
	add.s64 	%rd11, %rd1, %rd10;
	ld.global.f32 	%f38, [%rd11];
	add.f32 	%f53, %f53, %f38;
$L__BB0_9:
	setp.gt.u32 	%p5, %r34, 8187;
	@%p5 bra 	$L__BB0_11;
	add.s32 	%r23, %r35, -10240;
	mul.wide.u32 	%rd12, %r23, 4;
	add.s64 	%rd13, %rd1, %rd12;
	ld.global.f32 	%f39, [%rd13];
	add.f32 	%f53, %f53, %f39;
$L__BB0_11:
	setp.gt.u32 	%p6, %r34, 8186;
	@%p6 bra 	$L__BB0_13;
	add.s32 	%r24, %r35, -7680;
	mul.wide.u32 	%rd14, %r24, 4;
	add.s64 	%rd15, %rd1, %rd14;
	ld.global.f32 	%f40, [%rd15];
	add.f32 	%f53, %f53, %f40;
$L__BB0_13:
	setp.gt.u32 	%p7, %r34, 8185;
	@%p7 bra 	$L__BB0_15;
	add.s32 	%r25, %r35, -5120;
	mul.wide.u32 	%rd16, %r25, 4;
	add.s64 	%rd17, %rd1, %rd16;
	ld.global.f32 	%f41, [%rd17];
	add.f32 	%f53, %f53, %f41;
$L__BB0_15:
	setp.gt.u32 	%p8, %r34, 8184;
	@%p8 bra 	$L__BB0_17;
	add.s32 	%r26, %r35, -2560;
	mul.wide.u32 	%rd18, %r26, 4;
	add.s64 	%rd19, %rd1, %rd18;
	ld.global.f32 	%f42, [%rd19];
	add.f32 	%f53, %f53, %f42;
$L__BB0_17:
	setp.gt.u32 	%p9, %r34, 8183;
	@%p9 bra 	$L__BB0_19;
	mul.wide.u32 	%rd20, %r35, 4;
	add.s64 	%rd21, %rd1, %rd20;
	ld.global.f32 	%f43, [%rd21];
	add.f32 	%f53, %f53, %f43;
$L__BB0_19:
	setp.gt.u32 	%p10, %r34, 8182;
	@%p10 bra 	$L__BB0_21;
	add.s32 	%r27, %r35, 2560;
	mul.wide.u32 	%rd22, %r27, 4;
	add.s64 	%rd23, %rd1, %rd22;
	ld.global.f32 	%f44, [%rd23];
	add.f32 	%f53, %f53, %f44;
$L__BB0_21:
	setp.gt.u32 	%p11, %r34, 8181;
	@%p11 bra 	$L__BB0_23;
	add.s32 	%r28, %r35, 5120;
	mul.wide.u32 	%rd24, %r28, 4;
	add.s64 	%rd25, %rd1, %rd24;
	ld.global.f32 	%f45, [%rd25];
	add.f32 	%f53, %f53, %f45;
$L__BB0_23:
	setp.gt.u32 	%p12, %r34, 8180;
	@%p12 bra 	$L__BB0_25;
	add.s32 	%r29, %r35, 7680;
	mul.wide.u32 	%rd26, %r29, 4;
	add.s64 	%rd27, %rd1, %rd26;
	ld.global.f32 	%f46, [%rd27];
	add.f32 	%f53, %f53, %f46;
$L__BB0_25:
	setp.gt.u32 	%p13, %r34, 8179;
	@%p13 bra 	$L__BB0_27;
	add.s32 	%r30, %r35, 10240;
	mul.wide.u32 	%rd28, %r30, 4;
	add.s64 	%rd29, %rd1, %rd28;
	ld.global.f32 	%f47, [%rd29];
	add.f32 	%f53, %f53, %f47;
$L__BB0_27:
	setp.gt.u32 	%p14, %r34, 8178;
	@%p14 bra 	$L__BB0_29;
	add.s32 	%r31, %r35, 12800;
	mul.wide.u32 	%rd30, %r31, 4;
	add.s64 	%rd31, %rd1, %rd30;
	ld.global.f32 	%f48, [%rd31];
	add.f32 	%f53, %f53, %f48;
$L__BB0_29:
	setp.gt.u32 	%p15, %r34, 8177;
	@%p15 bra 	$L__BB0_31;
	add.s32 	%r32, %r35, 15360;
	mul.wide.u32 	%rd32, %r32, 4;
	add.s64 	%rd33, %rd1, %rd32;
	ld.global.f32 	%f49, [%rd33];
	add.f32 	%f53, %f53, %f49;
$L__BB0_31:
	setp.gt.u32 	%p16, %r34, 8176;
	@%p16 bra 	$L__BB0_33;
	add.s32 	%r33, %r35, 17920;
	mul.wide.u32 	%rd34, %r33, 4;
	add.s64 	%rd35, %rd1, %rd34;
	ld.global.f32 	%f50, [%rd35];
	add.f32 	%f53, %f53, %f50;
$L__BB0_33:
	add.s32 	%r36, %r36, 40960;
	add.s32 	%r35, %r35, 40960;
	add.s32 	%r34, %r34, 16;
	setp.ne.s32 	%p17, %r36, 348160;
	@%p17 bra 	$L__BB0_1;
	cvta.to.global.u64 	%rd36, %rd2;
	mul.wide.u32 	%rd37, %r1, 4;
	add.s64 	%rd38, %rd36, %rd37;
	atom.global.add.f32 	%f51, [%rd38], %f53;
	ret;

}


// ===== COMPILED SASS (sm_100) =====

	.target	sm_100

	.elftype	@"ET_EXEC"


//--------------------- .note.nv.tkinfo           --------------------------
	.section	.note.nv.tkinfo,"",@"SHT_NOTE"
	.sectionflags	@"SHF_NOTE_NV_TKINFO"
	.tkinfo
        /*0018*/ 	.word	0x00000002
        /*0030*/ 	.string	""
        /*0030*/ 	.string	"ptxas"
        /*0030*/ 	.string	"Cuda compilation tools, release 13.0, V13.0.88"
        /*0030*/ 	.string	"Build cuda_13.0.r13.0/compiler.36424714_0"
        /*0030*/ 	.string	"-arch sm_100 -m 64 "



//--------------------- .note.nv.cuinfo           --------------------------
	.section	.note.nv.cuinfo,"",@"SHT_NOTE"
	.sectionflags	@"SHF_NOTE_NV_CUINFO"
        /*0018*/ 	.short	0x0002
        /*001a*/ 	.short	0x0064
        /*001c*/ 	.short	0x0082
	.zero		2


//--------------------- .nv.info                  --------------------------
	.section	.nv.info,"",@"SHT_CUDA_INFO"
	.align	4


	//----- nvinfo : EIATTR_REGCOUNT
	.align		4
        /*0000*/ 	.byte	0x04, 0x2f
        /*0002*/ 	.short	(.L_1 - .L_0)
	.align		4
.L_0:
        /*0004*/ 	.word	index@(_Z13column_reducePfS_)
        /*0008*/ 	.word	0x0000001a


	//----- nvinfo : EIATTR_FRAME_SIZE
	.align		4
.L_1:
        /*000c*/ 	.byte	0x04, 0x11
        /*000e*/ 	.short	(.L_3 - .L_2)
	.align		4
.L_2:
        /*0010*/ 	.word	index@(_Z13column_reducePfS_)
        /*0014*/ 	.word	0x00000000


	//----- nvinfo : EIATTR_MIN_STACK_SIZE
	.align		4
.L_3:
        /*0018*/ 	.byte	0x04, 0x12
        /*001a*/ 	.short	(.L_5 - .L_4)
	.align		4
.L_4:
        /*001c*/ 	.word	index@(_Z13column_reducePfS_)
        /*0020*/ 	.word	0x00000000
.L_5:


//--------------------- .nv.compat                --------------------------
	.section	.nv.compat,"",@"SHT_CUDA_COMPAT_INFO"
	.align	4
        /*0000*/ 	.byte	0x02, 0x09, 0x00, 0x00, 0x02, 0x02, 0x01, 0x00, 0x02, 0x05, 0x05, 0x00, 0x03, 0x07, 0x01, 0x01
        /*0010*/ 	.byte	0x02, 0x03, 0x00, 0x00, 0x02, 0x06, 0x01, 0x00, 0x04, 0x0b, 0x08, 0x00, 0x09, 0x00, 0x00, 0x00
        /*0020*/ 	.byte	0x00, 0x00, 0x00, 0x00


//--------------------- .nv.info._Z13column_reducePfS_ --------------------------
	.section	.nv.info._Z13column_reducePfS_,"",@"SHT_CUDA_INFO"
	.sectionflags	@""
	.align	4


	//----- nvinfo : EIATTR_CUDA_API_VERSION
	.align		4
        /*0000*/ 	.byte	0x04, 0x37
        /*0002*/ 	.short	(.L_7 - .L_6)
.L_6:
        /*0004*/ 	.word	0x00000082


	//----- nvinfo : EIATTR_KPARAM_INFO
	.align		4
.L_7:
        /*0008*/ 	.byte	0x04, 0x17
        /*000a*/ 	.short	(.L_9 - .L_8)
.L_8:
        /*000c*/ 	.word	0x00000000
        /*0010*/ 	.short	0x0001
        /*0012*/ 	.short	0x0008
        /*0014*/ 	.byte	0x00, 0xf5, 0x21, 0x00


	//----- nvinfo : EIATTR_KPARAM_INFO
	.align		4
.L_9:
        /*0018*/ 	.byte	0x04, 0x17
        /*001a*/ 	.short	(.L_11 - .L_10)
.L_10:
        /*001c*/ 	.word	0x00000000
        /*0020*/ 	.short	0x0000
        /*0022*/ 	.short	0x0000
        /*0024*/ 	.byte	0x00, 0xf5, 0x21, 0x00


	//----- nvinfo : EIATTR_SPARSE_MMA_MASK
	.align		4
.L_11:
        /*0028*/ 	.byte	0x03, 0x50
        /*002a*/ 	.short	0x0000


	//----- nvinfo : EIATTR_MAXREG_COUNT
	.align		4
        /*002c*/ 	.byte	0x03, 0x1b
        /*002e*/ 	.short	0x00ff


	//----- nvinfo : EIATTR_MERCURY_ISA_VERSION
	.align		4
        /*0030*/ 	.byte	0x03, 0x5f
        /*0032*/ 	.short	0x0101


	//----- nvinfo : EIATTR_VRC_CTA_INIT_COUNT
	.align		4
        /*0034*/ 	.byte	0x02, 0x4a
	.zero		1
	.zero		1


	//----- nvinfo : EIATTR_EXIT_INSTR_OFFSETS
	.align		4
        /*0038*/ 	.byte	0x04, 0x1c
        /*003a*/ 	.short	(.L_13 - .L_12)


	//   ....[0]....
.L_12:
        /*003c*/ 	.word	0x00000750


	//----- nvinfo : EIATTR_CBANK_PARAM_SIZE
	.align		4
.L_13:
        /*0040*/ 	.byte	0x03, 0x19
        /*0042*/ 	.short	0x0010


	//----- nvinfo : EIATTR_PARAM_CBANK
	.align		4
        /*0044*/ 	.byte	0x04, 0x0a
        /*0046*/ 	.short	(.L_15 - .L_14)
	.align		4
.L_14:
        /*0048*/ 	.word	index@(.nv.constant0._Z13column_reducePfS_)
        /*004c*/ 	.short	0x0380
        /*004e*/ 	.short	0x0010


	//----- nvinfo : EIATTR_SW_WAR
	.align		4
.L_15:
        /*0050*/ 	.byte	0x04, 0x36
        /*0052*/ 	.short	(.L_17 - .L_16)
.L_16:
        /*0054*/ 	.word	0x00000008
.L_17:


//--------------------- .nv.callgraph             --------------------------
	.section	.nv.callgraph,"",@"SHT_CUDA_CALLGRAPH"
	.align	4
	.sectionentsize	8
	.align		4
        /*0000*/ 	.word	0x00000000
	.align		4
        /*0004*/ 	.word	0xffffffff
	.align		4
        /*0008*/ 	.word	0x00000000
	.align		4
        /*000c*/ 	.word	0xfffffffe
	.align		4
        /*0010*/ 	.word	0x00000000
	.align		4
        /*0014*/ 	.word	0xfffffffd
	.align		4
        /*0018*/ 	.word	0x00000000
	.align		4
        /*001c*/ 	.word	0xfffffffc


//--------------------- .text._Z13column_reducePfS_ --------------------------
	.section	.text._Z13column_reducePfS_,"ax",@progbits
	.align	128
        .global         _Z13column_reducePfS_
        .type           _Z13column_reducePfS_,@function
        .size           _Z13column_reducePfS_,(.L_x_2 - _Z13column_reducePfS_)
        .other          _Z13column_reducePfS_,@"STO_CUDA_ENTRY STV_DEFAULT"
_Z13column_reducePfS_:
.text._Z13column_reducePfS_:
[----:B------:R-:W-:Y:S01]  /*0000*/  LDC R1, c[0x0][0x37c] ;  /* 0x0000df00ff017b82 */ /* 0x000fe20000000800 */
[----:B------:R-:W0:Y:S01]  /*0010*/  S2R R2, SR_CTAID.X ;  /* 0x0000000000027919 */ /* 0x000e220000002500 */
[----:B------:R-:W1:Y:S01]  /*0020*/  LDCU UR4, c[0x0][0x360] ;  /* 0x00006c00ff0477ac */ /* 0x000e620008000800 */
[----:B------:R-:W1:Y:S01]  /*0030*/  S2R R5, SR_TID.X ;  /* 0x0000000000057919 */ /* 0x000e620000002100 */
[----:B------:R-:W2:Y:S01]  /*0040*/  LDCU.64 UR6, c[0x0][0x358] ;  /* 0x00006b00ff0677ac */ /* 0x000ea20008000a00 */
[----:B0-----:R-:W-:-:S05]  /*0050*/  IMAD.HI.U32 R0, R2, 0x66666667, RZ ;  /* 0x6666666702007827 */ /* 0x001fca00078e00ff */
[----:B------:R-:W-:Y:S01]  /*0060*/  SHF.R.U32.HI R3, RZ, 0x2, R0 ;  /* 0x00000002ff037819 */ /* 0x000fe20000011600 */
[----:B------:R-:W-:-:S03]  /*0070*/  HFMA2 R0, -RZ, RZ, 0, 0 ;  /* 0x00000000ff007431 */ /* 0x000fc600000001ff */
[C---:B------:R-:W-:Y:S01]  /*0080*/  SHF.L.U32 R4, R3.reuse, 0x7, RZ ;  /* 0x0000000703047819 */ /* 0x040fe200000006ff */
[----:B------:R-:W-:-:S04]  /*0090*/  IMAD R2, R3, -0xa, R2 ;  /* 0xfffffff603027824 */ /* 0x000fc800078e0202 */
[----:B-1----:R-:W-:Y:S01]  /*00a0*/  IMAD R2, R2, UR4, R5 ;  /* 0x0000000402027c24 */ /* 0x002fe2000f8e0205 */
[----:B------:R-:W-:-:S03]  /*00b0*/  UMOV UR4, 0x5000 ;  /* 0x0000500000047882 */ /* 0x000fc60000000000 */
[----:B------:R-:W-:-:S05]  /*00c0*/  IMAD R5, R3, 0x50000, R2 ;  /* 0x0005000003057824 */ /* 0x000fca00078e0202 */
[----:B--2---:R-:W-:-:S07]  /*00d0*/  IADD3 R3, PT, PT, R5, 0x5000, RZ ;  /* 0x0000500005037810 */ /* 0x004fce0007ffe0ff */
.L_x_0:
[C---:B------:R-:W-:Y:S02]  /*00e0*/  ISETP.GT.U32.AND P2, PT, R4.reuse, 0x1fff, PT ;  /* 0x00001fff0400780c */ /* 0x040fe40003f44070 */
[----:B------:R-:W-:-:S11]  /*00f0*/  ISETP.GT.U32.AND P1, PT, R4, 0x1ffe, PT ;  /* 0x00001ffe0400780c */ /* 0x000fd60003f24070 */
[----:B------:R-:W0:Y:S01]  /*0100*/  @!P2 LDC.64 R6, c[0x0][0x380] ;  /* 0x0000e000ff06ab82 */ /* 0x000e220000000a00 */
[C---:B------:R-:W-:Y:S02]  /*0110*/  @!P2 IADD3 R5, PT, PT, R3.reuse, -0x5000, RZ ;  /* 0xffffb0000305a810 */ /* 0x040fe40007ffe0ff */
[----:B------:R-:W-:-:S05]  /*0120*/  @!P1 IADD3 R11, PT, PT, R3, -0x4600, RZ ;  /* 0xffffba00030b9810 */ /* 0x000fca0007ffe0ff */
[----:B------:R-:W1:Y:S01]  /*0130*/  @!P1 LDC.64 R8, c[0x0][0x380] ;  /* 0x0000e000ff089b82 */ /* 0x000e620000000a00 */
[----:B0-----:R-:W-:-:S06]  /*0140*/  @!P2 IMAD.WIDE.U32 R6, R5, 0x4, R6 ;  /* 0x000000040506a825 */ /* 0x001fcc00078e0006 */
[----:B------:R-:W2:Y:S01]  /*0150*/  @!P2 LDG.E R7, desc[UR6][R6.64] ;  /* 0x000000060607a981 */ /* 0x000ea2000c1e1900 */
[----:B-1----:R-:W-:-:S06]  /*0160*/  @!P1 IMAD.WIDE.U32 R8, R11, 0x4, R8 ;  /* 0x000000040b089825 */ /* 0x002fcc00078e0008 */
[----:B------:R-:W3:Y:S01]  /*0170*/  @!P1 LDG.E R9, desc[UR6][R8.64] ;  /* 0x0000000608099981 */ /* 0x000ee2000c1e1900 */
[C---:B------:R-:W-:Y:S02]  /*0180*/  ISETP.GT.U32.AND P0, PT, R4.reuse, 0x1ffd, PT ;  /* 0x00001ffd0400780c */ /* 0x040fe40003f04070 */
[C---:B------:R-:W-:Y:S02]  /*0190*/  ISETP.GT.U32.AND P4, PT, R4.reuse, 0x1ffc, PT ;  /* 0x00001ffc0400780c */ /* 0x040fe40003f84070 */
[C---:B------:R-:W-:Y:S02]  /*01a0*/  ISETP.GT.U32.AND P6, PT, R4.reuse, 0x1ffb, PT ;  /* 0x00001ffb0400780c */ /* 0x040fe40003fc4070 */
[C---:B------:R-:W-:Y:S02]  /*01b0*/  ISETP.GT.U32.AND P5, PT, R4.reuse, 0x1ffa, PT ;  /* 0x00001ffa0400780c */ /* 0x040fe40003fa4070 */
[----:B------:R-:W-:-:S05]  /*01c0*/  ISETP.GT.U32.AND P3, PT, R4, 0x1ff9, PT ;  /* 0x00001ff90400780c */ /* 0x000fca0003f64070 */
[----:B------:R-:W0:Y:S08]  /*01d0*/  @!P0 LDC.64 R18, c[0x0][0x380] ;  /* 0x0000e000ff128b82 */ /* 0x000e300000000a00 */
[----:B------:R-:W1:Y:S08]  /*01e0*/  @!P4 LDC.64 R14, c[0x0][0x380] ;  /* 0x0000e000ff0ecb82 */ /* 0x000e700000000a00 */
[----:B------:R-:W4:Y:S08]  /*01f0*/  @!P6 LDC.64 R16, c[0x0][0x380] ;  /* 0x0000e000ff10eb82 */ /* 0x000f300000000a00 */
[----:B------:R-:W5:Y:S01]  /*0200*/  @!P5 LDC.64 R12, c[0x0][0x380] ;  /* 0x0000e000ff0cdb82 */ /* 0x000f620000000a00 */
[----:B------:R-:W-:-:S07]  /*0210*/  @!P0 IADD3 R5, PT, PT, R3, -0x3c00, RZ ;  /* 0xffffc40003058810 */ /* 0x000fce0007ffe0ff */
[----:B------:R-:W5:Y:S01]  /*0220*/  @!P3 LDC.64 R10, c[0x0][0x380] ;  /* 0x0000e000ff0abb82 */ /* 0x000f620000000a00 */
[----:B0-----:R-:W-:Y:S01]  /*0230*/  @!P0 IMAD.WIDE.U32 R18, R5, 0x4, R18 ;  /* 0x0000000405128825 */ /* 0x001fe200078e0012 */
[C---:B------:R-:W-:Y:S02]  /*0240*/  @!P4 IADD3 R21, PT, PT, R3.reuse, -0x3200, RZ ;  /* 0xffffce000315c810 */ /* 0x040fe40007ffe0ff */
[----:B------:R-:W-:Y:S02]  /*0250*/  @!P6 IADD3 R23, PT, PT, R3, -0x2800, RZ ;  /* 0xffffd8000317e810 */ /* 0x000fe40007ffe0ff */
[----:B------:R-:W3:Y:S01]  /*0260*/  @!P0 LDG.E R5, desc[UR6][R18.64] ;  /* 0x0000000612058981 */ /* 0x000ee2000c1e1900 */
[----:B-1----:R-:W-:Y:S01]  /*0270*/  @!P4 IMAD.WIDE.U32 R14, R21, 0x4, R14 ;  /* 0x00000004150ec825 */ /* 0x002fe200078e000e */
[----:B------:R-:W-:-:S03]  /*0280*/  @!P5 IADD3 R21, PT, PT, R3, -0x1e00, RZ ;  /* 0xffffe2000315d810 */ /* 0x000fc60007ffe0ff */
[----:B----4-:R-:W-:Y:S02]  /*0290*/  @!P6 IMAD.WIDE.U32 R16, R23, 0x4, R16 ;  /* 0x000000041710e825 */ /* 0x010fe400078e0010 */
[----:B------:R-:W4:Y:S02]  /*02a0*/  @!P4 LDG.E R15, desc[UR6][R14.64] ;  /* 0x000000060e0fc981 */ /* 0x000f24000c1e1900 */
[----:B-----5:R-:W-:Y:S01]  /*02b0*/  @!P5 IMAD.WIDE.U32 R12, R21, 0x4, R12 ;  /* 0x00000004150cd825 */ /* 0x020fe200078e000c */
[----:B------:R-:W-:Y:S01]  /*02c0*/  @!P3 IADD3 R21, PT, PT, R3, -0x1400, RZ ;  /* 0xffffec000315b810 */ /* 0x000fe20007ffe0ff */
[----:B------:R-:W5:Y:S04]  /*02d0*/  @!P6 LDG.E R17, desc[UR6][R16.64] ;  /* 0x000000061011e981 */ /* 0x000f68000c1e1900 */
[----:B------:R-:W5:Y:S01]  /*02e0*/  @!P5 LDG.E R13, desc[UR6][R12.64] ;  /* 0x000000060c0dd981 */ /* 0x000f62000c1e1900 */
[----:B------:R-:W-:-:S06]  /*02f0*/  @!P3 IMAD.WIDE.U32 R10, R21, 0x4, R10 ;  /* 0x00000004150ab825 */ /* 0x000fcc00078e000a */
[----:B------:R-:W5:Y:S01]  /*0300*/  @!P3 LDG.E R11, desc[UR6][R10.64] ;  /* 0x000000060a0bb981 */ /* 0x000f62000c1e1900 */
[----:B--2---:R-:W-:Y:S01]  /*0310*/  @!P2 FADD R0, R0, R7 ;  /* 0x000000070000a221 */ /* 0x004fe20000000000 */
[----:B------:R-:W-:-:S03]  /*0320*/  ISETP.GT.U32.AND P2, PT, R4, 0x1ff8, PT ;  /* 0x00001ff80400780c */ /* 0x000fc60003f44070 */
[----:B---3--:R-:W-:Y:S01]  /*0330*/  @!P1 FADD R0, R0, R9 ;  /* 0x0000000900009221 */ /* 0x008fe20000000000 */
[----:B------:R-:W-:-:S09]  /*0340*/  ISETP.GT.U32.AND P1, PT, R4, 0x1ff7, PT ;  /* 0x00001ff70400780c */ /* 0x000fd20003f24070 */
[----:B------:R-:W0:Y:S08]  /*0350*/  @!P2 LDC.64 R6, c[0x0][0x380] ;  /* 0x0000e000ff06ab82 */ /* 0x000e300000000a00 */
[----:B------:R-:W1:Y:S01]  /*0360*/  @!P1 LDC.64 R8, c[0x0][0x380] ;  /* 0x0000e000ff089b82 */ /* 0x000e620000000a00 */
[----:B------:R-:W-:-:S05]  /*0370*/  @!P2 IADD3 R23, PT, PT, R3, -0xa00, RZ ;  /* 0xfffff6000317a810 */ /* 0x000fca0007ffe0ff */
[----:B0-----:R-:W-:-:S06]  /*0380*/  @!P2 IMAD.WIDE.U32 R6, R23, 0x4, R6 ;  /* 0x000000041706a825 */ /* 0x001fcc00078e0006 */
[----:B------:R-:W2:Y:S01]  /*0390*/  @!P2 LDG.E R7, desc[UR6][R6.64] ;  /* 0x000000060607a981 */ /* 0x000ea2000c1e1900 */
[----:B-1----:R-:W-:-:S06]  /*03a0*/  @!P1 IMAD.WIDE.U32 R8, R3, 0x4, R8 ;  /* 0x0000000403089825 */ /* 0x002fcc00078e0008 */
[----:B------:R-:W3:Y:S01]  /*03b0*/  @!P1 LDG.E R9, desc[UR6][R8.64] ;  /* 0x0000000608099981 */ /* 0x000ee2000c1e1900 */
[----:B------:R-:W-:Y:S01]  /*03c0*/  @!P0 FADD R0, R0, R5 ;  /* 0x0000000500008221 */ /* 0x000fe20000000000 */
[----:B------:R-:W-:-:S03]  /*03d0*/  ISETP.GT.U32.AND P0, PT, R4, 0x1ff6, PT ;  /* 0x00001ff60400780c */ /* 0x000fc60003f04070 */
[----:B----4-:R-:W-:Y:S01]  /*03e0*/  @!P4 FADD R0, R0, R15 ;  /* 0x0000000f0000c221 */ /* 0x010fe20000000000 */
[----:B------:R-:W-:-:S03]  /*03f0*/  ISETP.GT.U32.AND P4, PT, R4, 0x1ff5, PT ;  /* 0x00001ff50400780c */ /* 0x000fc60003f84070 */
[----:B-----5:R-:W-:Y:S01]  /*0400*/  @!P6 FADD R0, R0, R17 ;  /* 0x000000110000e221 */ /* 0x020fe20000000000 */
[----:B------:R-:W-:-:S05]  /*0410*/  ISETP.GT.U32.AND P6, PT, R4, 0x1ff4, PT ;  /* 0x00001ff40400780c */ /* 0x000fca0003fc4070 */
[----:B------:R-:W0:Y:S01]  /*0420*/  @!P0 LDC.64 R18, c[0x0][0x380] ;  /* 0x0000e000ff128b82 */ /* 0x000e220000000a00 */
[----:B------:R-:W-:Y:S01]  /*0430*/  @!P5 FADD R0, R0, R13 ;  /* 0x0000000d0000d221 */ /* 0x000fe20000000000 */
[----:B------:R-:W-:-:S06]  /*0440*/  ISETP.GT.U32.AND P5, PT, R4, 0x1ff3, PT ;  /* 0x00001ff30400780c */ /* 0x000fcc0003fa4070 */
[----:B------:R-:W1:Y:S01]  /*0450*/  @!P4 LDC.64 R16, c[0x0][0x380] ;  /* 0x0000e000ff10cb82 */ /* 0x000e620000000a00 */
[----:B------:R-:W-:Y:S01]  /*0460*/  @!P3 FADD R0, R0, R11 ;  /* 0x0000000b0000b221 */ /* 0x000fe20000000000 */
[----:B------:R-:W-:-:S06]  /*0470*/  ISETP.GT.U32.AND P3, PT, R4, 0x1ff2, PT ;  /* 0x00001ff20400780c */ /* 0x000fcc0003f64070 */
[----:B------:R-:W4:Y:S01]  /*0480*/  @!P6 LDC.64 R14, c[0x0][0x380] ;  /* 0x0000e000ff0eeb82 */ /* 0x000f220000000a00 */
[----:B------:R-:W-:-:S07]  /*0490*/  @!P0 IADD3 R5, PT, PT, R3, 0xa00, RZ ;  /* 0x00000a0003058810 */ /* 0x000fce0007ffe0ff */
[----:B------:R-:W5:Y:S01]  /*04a0*/  @!P5 LDC.64 R12, c[0x0][0x380] ;  /* 0x0000e000ff0cdb82 */ /* 0x000f620000000a00 */
[----:B0-----:R-:W-:Y:S01]  /*04b0*/  @!P0 IMAD.WIDE.U32 R18, R5, 0x4, R18 ;  /* 0x0000000405128825 */ /* 0x001fe200078e0012 */
[C---:B------:R-:W-:Y:S02]  /*04c0*/  @!P4 IADD3 R5, PT, PT, R3.reuse, 0x1400, RZ ;  /* 0x000014000305c810 */ /* 0x040fe40007ffe0ff */
[----:B------:R-:W-:-:S03]  /*04d0*/  @!P6 IADD3 R21, PT, PT, R3, 0x1e00, RZ ;  /* 0x00001e000315e810 */ /* 0x000fc60007ffe0ff */
[----:B-1----:R-:W-:Y:S01]  /*04e0*/  @!P4 IMAD.WIDE.U32 R16, R5, 0x4, R16 ;  /* 0x000000040510c825 */ /* 0x002fe200078e0010 */
[----:B------:R-:W-:Y:S01]  /*04f0*/  @!P5 IADD3 R23, PT, PT, R3, 0x2800, RZ ;  /* 0x000028000317d810 */ /* 0x000fe20007ffe0ff */
[----:B------:R-:W3:Y:S04]  /*0500*/  @!P0 LDG.E R5, desc[UR6][R18.64] ;  /* 0x0000000612058981 */ /* 0x000ee8000c1e1900 */
[----:B------:R-:W3:Y:S01]  /*0510*/  @!P4 LDG.E R17, desc[UR6][R16.64] ;  /* 0x000000061011c981 */ /* 0x000ee2000c1e1900 */
[----:B----4-:R-:W-:Y:S01]  /*0520*/  @!P6 IMAD.WIDE.U32 R14, R21, 0x4, R14 ;  /* 0x00000004150ee825 */ /* 0x010fe200078e000e */
[----:B------:R-:W-:-:S05]  /*0530*/  @!P3 IADD3 R21, PT, PT, R3, 0x3200, RZ ;  /* 0x000032000315b810 */ /* 0x000fca0007ffe0ff */
[----:B------:R-:W4:Y:S01]  /*0540*/  @!P6 LDG.E R15, desc[UR6][R14.64] ;  /* 0x000000060e0fe981 */ /* 0x000f22000c1e1900 */
[----:B-----5:R-:W-:-:S06]  /*0550*/  @!P5 IMAD.WIDE.U32 R12, R23, 0x4, R12 ;  /* 0x00000004170cd825 */ /* 0x020fcc00078e000c */
[----:B------:R-:W5:Y:S01]  /*0560*/  @!P5 LDG.E R13, desc[UR6][R12.64] ;  /* 0x000000060c0dd981 */ /* 0x000f62000c1e1900 */
[----:B--2---:R-:W-:Y:S01]  /*0570*/  @!P2 FADD R0, R0, R7 ;  /* 0x000000070000a221 */ /* 0x004fe20000000000 */
[----:B------:R-:W-:-:S03]  /*0580*/  ISETP.GT.U32.AND P2, PT, R4, 0x1ff1, PT ;  /* 0x00001ff10400780c */ /* 0x000fc60003f44070 */
[----:B---3--:R-:W-:Y:S01]  /*0590*/  @!P1 FADD R0, R0, R9 ;  /* 0x0000000900009221 */ /* 0x008fe20000000000 */
[----:B------:R-:W-:Y:S01]  /*05a0*/  ISETP.GT.U32.AND P1, PT, R4, 0x1ff0, PT ;  /* 0x00001ff00400780c */ /* 0x000fe20003f24070 */
[----:B------:R-:W0:Y:S08]  /*05b0*/  @!P3 LDC.64 R8, c[0x0][0x380] ;  /* 0x0000e000ff08bb82 */ /* 0x000e300000000a00 */
[----:B------:R-:W1:Y:S08]  /*05c0*/  @!P2 LDC.64 R10, c[0x0][0x380] ;  /* 0x0000e000ff0aab82 */ /* 0x000e700000000a00 */
[----:B------:R-:W2:Y:S01]  /*05d0*/  @!P1 LDC.64 R6, c[0x0][0x380] ;  /* 0x0000e000ff069b82 */ /* 0x000ea20000000a00 */
[----:B------:R-:W-:Y:S01]  /*05e0*/  @!P2 IADD3 R23, PT, PT, R3, 0x3c00, RZ ;  /* 0x00003c000317a810 */ /* 0x000fe20007ffe0ff */
[----:B0-----:R-:W-:Y:S01]  /*05f0*/  @!P3 IMAD.WIDE.U32 R8, R21, 0x4, R8 ;  /* 0x000000041508b825 */ /* 0x001fe200078e0008 */
[----:B------:R-:W-:-:S05]  /*0600*/  @!P1 IADD3 R21, PT, PT, R3, 0x4600, RZ ;  /* 0x0000460003159810 */ /* 0x000fca0007ffe0ff */
[----:B------:R-:W3:Y:S01]  /*0610*/  @!P3 LDG.E R9, desc[UR6][R8.64] ;  /* 0x000000060809b981 */ /* 0x000ee2000c1e1900 */
[----:B-1----:R-:W-:-:S06]  /*0620*/  @!P2 IMAD.WIDE.U32 R10, R23, 0x4, R10 ;  /* 0x00000004170aa825 */ /* 0x002fcc00078e000a */
[----:B------:R-:W3:Y:S01]  /*0630*/  @!P2 LDG.E R11, desc[UR6][R10.64] ;  /* 0x000000060a0ba981 */ /* 0x000ee2000c1e1900 */
[----:B--2---:R-:W-:-:S06]  /*0640*/  @!P1 IMAD.WIDE.U32 R6, R21, 0x4, R6 ;  /* 0x0000000415069825 */ /* 0x004fcc00078e0006 */
[----:B------:R-:W2:Y:S01]  /*0650*/  @!P1 LDG.E R7, desc[UR6][R6.64] ;  /* 0x0000000606079981 */ /* 0x000ea2000c1e1900 */
[----:B------:R-:W-:-:S04]  /*0660*/  @!P0 FADD R0, R0, R5 ;  /* 0x0000000500008221 */ /* 0x000fc80000000000 */
[----:B------:R-:W-:Y:S01]  /*0670*/  @!P4 FADD R0, R0, R17 ;  /* 0x000000110000c221 */ /* 0x000fe20000000000 */
[----:B------:R-:W-:-:S03]  /*0680*/  UIADD3 UR4, UPT, UPT, UR4, 0xa000, URZ ;  /* 0x0000a00004047890 */ /* 0x000fc6000fffe0ff */
[----:B----4-:R-:W-:Y:S01]  /*0690*/  @!P6 FADD R0, R0, R15 ;  /* 0x0000000f0000e221 */ /* 0x010fe20000000000 */
[----:B------:R-:W-:-:S03]  /*06a0*/  UISETP.NE.AND UP0, UPT, UR4, 0x55000, UPT ;  /* 0x000550000400788c */ /* 0x000fc6000bf05270 */
[----:B-----5:R-:W-:Y:S01]  /*06b0*/  @!P5 FADD R0, R0, R13 ;  /* 0x0000000d0000d221 */ /* 0x020fe20000000000 */
[----:B------:R-:W-:Y:S02]  /*06c0*/  IADD3 R4, PT, PT, R4, 0x10, RZ ;  /* 0x0000001004047810 */ /* 0x000fe40007ffe0ff */
[----:B------:R-:W-:Y:S01]  /*06d0*/  IADD3 R3, PT, PT, R3, 0xa000, RZ ;  /* 0x0000a00003037810 */ /* 0x000fe20007ffe0ff */
[----:B---3--:R-:W-:-:S04]  /*06e0*/  @!P3 FADD R0, R0, R9 ;  /* 0x000000090000b221 */ /* 0x008fc80000000000 */
[----:B------:R-:W-:-:S04]  /*06f0*/  @!P2 FADD R0, R0, R11 ;  /* 0x0000000b0000a221 */ /* 0x000fc80000000000 */
[----:B--2---:R-:W-:Y:S01]  /*0700*/  @!P1 FADD R0, R0, R7 ;  /* 0x0000000700009221 */ /* 0x004fe20000000000 */
[----:B------:R-:W-:Y:S06]  /*0710*/  BRA.U UP0, `(.L_x_0) ;  /* 0xfffffff900707547 */ /* 0x000fec000b83ffff */
[----:B------:R-:W0:Y:S02]  /*0720*/  LDC.64 R4, c[0x0][0x388] ;  /* 0x0000e200ff047b82 */ /* 0x000e240000000a00 */
[----:B0-----:R-:W-:-:S05]  /*0730*/  IMAD.WIDE.U32 R2, R2, 0x4, R4 ;  /* 0x0000000402027825 */ /* 0x001fca00078e0004 */
[----:B------:R-:W-:Y:S01]  /*0740*/  REDG.E.ADD.F32.FTZ.RN.STRONG.GPU desc[UR6][R2.64], R0 ;  /* 0x00000000020079a6 */ /* 0x000fe2000c12f306 */
[----:B------:R-:W-:Y:S05]  /*0750*/  EXIT ;  /* 0x000000000000794d */ /* 0x000fea0003800000 */
.L_x_1:
[----:B------:R-:W-:-:S00]  /*0760*/  BRA `(.L_x_1) ;  /* 0xfffffffc00fc7947 */ /* 0x000fc0000383ffff */
[----:B------:R-:W-:-:S00]  /*0770*/  NOP ;  /* 0x0000000000007918 */ /* 0x000fc00000000000 */
        /* <DEDUP_REMOVED lines=8> */
.L_x_2:


//--------------------- .nv.shared.reserved.0     --------------------------
	.section	.nv.shared.reserved.0,"aw",@nobits
	.weak		__nv_reservedSMEM_offset_0_alias
	.size		__nv_reservedSMEM_offset_0_alias, 0, 64
	.other		__nv_reservedSMEM_offset_0_alias,@"STO_CUDA_RESERVED_SHARED STV_DEFAULT"
__nv_reservedSMEM_offset_0_alias:
	.zero		0
	.zero		64


//--------------------- .nv.constant0._Z13column_reducePfS_ --------------------------
	.section	.nv.constant0._Z13column_reducePfS_,"a",@progbits
	.sectionflags	@""
	.align	4
.nv.constant0._Z13column_reducePfS_:
	.zero		912


//--------------------- SYMBOLS --------------------------

	.type		.nv.reservedSmem.offset0,@object
	.size		.nv.reservedSmem.offset0,0x4
